//
// Generated by NVIDIA NVVM Compiler
//
// Compiler Build ID: CL-36424714
// Cuda compilation tools, release 13.0, V13.0.88
// Based on NVVM 20.0.0
//

.version 9.0
.target sm_100
.address_size 64

.func _ZN11VFuncStruct7getSizeEv
(
	.param .b64 _ZN11VFuncStruct7getSizeEv_param_0
)
;
.extern .func  (.param .b32 func_retval0) vprintf
(
	.param .b64 vprintf_param_0,
	.param .b64 vprintf_param_1
)
;
.global .align 8 .u64 _ZTV11VFuncStruct[3] = {0, 0, _ZN11VFuncStruct7getSizeEv};
.global .align 1 .b8 $str[28] = {83, 105, 122, 101, 111, 102, 32, 118, 102, 117, 110, 99, 32, 115, 116, 114, 117, 99, 116, 32, 105, 115, 32, 37, 108, 117, 10};

.func _ZN11VFuncStruct7getSizeEv(
	.param .b64 _ZN11VFuncStruct7getSizeEv_param_0
)
{
	.local .align 8 .b8 	__local_depot0[8];
	.reg .b64 	%SP;
	.reg .b64 	%SPL;
	.reg .b32 	%r<3>;
	.reg .b64 	%rd<6>;

	mov.u64 	%SPL, __local_depot0;
	cvta.local.u64 	%SP, %SPL;
	add.u64 	%rd1, %SP, 0;
	add.u64 	%rd2, %SPL, 0;
	mov.b64 	%rd3, 8;
	st.local.u64 	[%rd2], %rd3;
	mov.u64 	%rd4, $str;
	cvta.global.u64 	%rd5, %rd4;
	{ // callseq 0, 0
	.param .b64 param0;
	st.param.b64 	[param0], %rd5;
	.param .b64 param1;
	st.param.b64 	[param1], %rd1;
	.param .b32 retval0;
	call.uni (retval0), 
	vprintf, 
	(
	param0, 
	param1
	);
	ld.param.b32 	%r1, [retval0];
	} // callseq 0
	ret;

}
	// .globl	_Z16virtualFunctionsP11VFuncStruct
.visible .entry _Z16virtualFunctionsP11VFuncStruct(
	.param .u64 .ptr .align 1 _Z16virtualFunctionsP11VFuncStruct_param_0
)
{
	.local .align 8 .b8 	__local_depot1[8];
	.reg .b64 	%SP;
	.reg .b64 	%SPL;
	.reg .b32 	%r<3>;
	.reg .b64 	%rd<18>;

	mov.u64 	%SPL, __local_depot1;
	cvta.local.u64 	%SP, %SPL;
	ld.param.u64 	%rd1, [_Z16virtualFunctionsP11VFuncStruct_param_0];
	cvta.to.global.u64 	%rd2, %rd1;
	mov.u64 	%rd3, _ZTV11VFuncStruct;
	cvta.global.u64 	%rd4, %rd3;
	add.s64 	%rd5, %rd4, 16;
	st.global.u8 	[%rd2], %rd5;
	shr.u64 	%rd6, %rd5, 56;
	st.global.u8 	[%rd2+7], %rd6;
	shr.u64 	%rd7, %rd5, 48;
	st.global.u8 	[%rd2+6], %rd7;
	shr.u64 	%rd8, %rd5, 40;
	st.global.u8 	[%rd2+5], %rd8;
	shr.u64 	%rd9, %rd5, 32;
	st.global.u8 	[%rd2+4], %rd9;
	shr.u64 	%rd10, %rd5, 24;
	st.global.u8 	[%rd2+3], %rd10;
	shr.u64 	%rd11, %rd5, 16;
	st.global.u8 	[%rd2+2], %rd11;
	shr.u64 	%rd12, %rd5, 8;
	st.global.u8 	[%rd2+1], %rd12;
	add.u64 	%rd13, %SP, 0;
	add.u64 	%rd14, %SPL, 0;
	mov.b64 	%rd15, 8;
	st.local.u64 	[%rd14], %rd15;
	mov.u64 	%rd16, $str;
	cvta.global.u64 	%rd17, %rd16;
	{ // callseq 1, 0
	.param .b64 param0;
	st.param.b64 	[param0], %rd17;
	.param .b64 param1;
	st.param.b64 	[param1], %rd13;
	.param .b32 retval0;
	call.uni (retval0), 
	vprintf, 
	(
	param0, 
	param1
	);
	ld.param.b32 	%r1, [retval0];
	} // callseq 1
	ret;

}
	// .globl	_Z9callVFuncP11VFuncStruct
.visible .entry _Z9callVFuncP11VFuncStruct(
	.param .u64 .ptr .align 1 _Z9callVFuncP11VFuncStruct_param_0
)
{
	.reg .b64 	%rd<5>;

	ld.param.u64 	%rd1, [_Z9callVFuncP11VFuncStruct_param_0];
	cvta.to.global.u64 	%rd2, %rd1;
	ld.global.u64 	%rd3, [%rd2];
	ld.u64 	%rd4, [%rd3];
	{ // callseq 2, 0
	.param .b64 param0;
	st.param.b64 	[param0], %rd1;
	prototype_2 : .callprototype ()_ (.param .b64 _);
	call 
	%rd4, 
	(
	param0
	)
	, prototype_2;
	} // callseq 2
	ret;

}


// ===== COMPILED SASS (sm_100) =====

	.target	sm_100

	.elftype	@"ET_EXEC"


//--------------------- .note.nv.tkinfo           --------------------------
	.section	.note.nv.tkinfo,"",@"SHT_NOTE"
	.sectionflags	@"SHF_NOTE_NV_TKINFO"
	.tkinfo
        /*0018*/ 	.word	0x00000002
        /*0030*/ 	.string	""
        /*0030*/ 	.string	"ptxas"
        /*0030*/ 	.string	"Cuda compilation tools, release 13.0, V13.0.88"
        /*0030*/ 	.string	"Build cuda_13.0.r13.0/compiler.36424714_0"
        /*0030*/ 	.string	"-arch sm_100 -m 64 "



//--------------------- .note.nv.cuinfo           --------------------------
	.section	.note.nv.cuinfo,"",@"SHT_NOTE"
	.sectionflags	@"SHF_NOTE_NV_CUINFO"
        /*0018*/ 	.short	0x0002
        /*001a*/ 	.short	0x0064
        /*001c*/ 	.short	0x0082
	.zero		2


//--------------------- .nv.info                  --------------------------
	.section	.nv.info,"",@"SHT_CUDA_INFO"
	.align	4


	//----- nvinfo : EIATTR_REGCOUNT
	.align		4
        /*0000*/ 	.byte	0x04, 0x2f
        /*0002*/ 	.short	(.L_3 - .L_2)
	.align		4
.L_2:
        /*0004*/ 	.word	index@(_Z16virtualFunctionsP11VFuncStruct)
        /*0008*/ 	.word	0x00000018


	//----- nvinfo : EIATTR_FRAME_SIZE
	.align		4
.L_3:
        /*000c*/ 	.byte	0x04, 0x11
        /*000e*/ 	.short	(.L_5 - .L_4)
	.align		4
.L_4:
        /*0010*/ 	.word	index@($_Z16virtualFunctionsP11VFuncStruct$_ZN11VFuncStruct7getSizeEv)
        /*0014*/ 	.word	0x00000008


	//----- nvinfo : EIATTR_FRAME_SIZE
	.align		4
.L_5:
        /*0018*/ 	.byte	0x04, 0x11
        /*001a*/ 	.short	(.L_7 - .L_6)
	.align		4
.L_6:
        /*001c*/ 	.word	index@(_Z16virtualFunctionsP11VFuncStruct)
        /*0020*/ 	.word	0x00000008


	//----- nvinfo : EIATTR_REGCOUNT
	.align		4
.L_7:
        /*0024*/ 	.byte	0x04, 0x2f
        /*0026*/ 	.short	(.L_9 - .L_8)
	.align		4
.L_8:
        /*0028*/ 	.word	index@(_Z9callVFuncP11VFuncStruct)
        /*002c*/ 	.word	0x00000018


	//----- nvinfo : EIATTR_FRAME_SIZE
	.align		4
.L_9:
        /*0030*/ 	.byte	0x04, 0x11
        /*0032*/ 	.short	(.L_11 - .L_10)
	.align		4
.L_10:
        /*0034*/ 	.word	index@($_Z9callVFuncP11VFuncStruct$_ZN11VFuncStruct7getSizeEv)
        /*0038*/ 	.word	0x00000018


	//----- nvinfo : EIATTR_FRAME_SIZE
	.align		4
.L_11:
        /*003c*/ 	.byte	0x04, 0x11
        /*003e*/ 	.short	(.L_13 - .L_12)
	.align		4
.L_12:
        /*0040*/ 	.word	index@(_Z9callVFuncP11VFuncStruct)
        /*0044*/ 	.word	0x00000018


	//----- nvinfo : EIATTR_MIN_STACK_SIZE
	.align		4
.L_13:
        /*0048*/ 	.byte	0x04, 0x12
        /*004a*/ 	.short	(.L_15 - .L_14)
	.align		4
.L_14:
        /*004c*/ 	.word	index@(_Z9callVFuncP11VFuncStruct)
        /*0050*/ 	.word	0x00000018


	//----- nvinfo : EIATTR_MIN_STACK_SIZE
	.align		4
.L_15:
        /*0054*/ 	.byte	0x04, 0x12
        /*0056*/ 	.short	(.L_17 - .L_16)
	.align		4
.L_16:
        /*0058*/ 	.word	index@(_Z16virtualFunctionsP11VFuncStruct)
        /*005c*/ 	.word	0x00000008
.L_17:


//--------------------- .nv.compat                --------------------------
	.section	.nv.compat,"",@"SHT_CUDA_COMPAT_INFO"
	.align	4
        /*0000*/ 	.byte	0x02, 0x09, 0x00, 0x00, 0x02, 0x02, 0x01, 0x00, 0x02, 0x05, 0x05, 0x00, 0x03, 0x07, 0x01, 0x01
        /*0010*/ 	.byte	0x02, 0x03, 0x00, 0x00, 0x02, 0x06, 0x01, 0x00, 0x04, 0x0b, 0x08, 0x00, 0x09, 0x00, 0x00, 0x00
        /*0020*/ 	.byte	0x00, 0x00, 0x00, 0x00


//--------------------- .nv.info._Z9callVFuncP11VFuncStruct --------------------------
	.section	.nv.info._Z9callVFuncP11VFuncStruct,"",@"SHT_CUDA_INFO"
	.sectionflags	@""
	.align	4


	//----- nvinfo : EIATTR_CUDA_API_VERSION
	.align		4
        /*0000*/ 	.byte	0x04, 0x37
        /*0002*/ 	.short	(.L_19 - .L_18)
.L_18:
        /*0004*/ 	.word	0x00000082


	//----- nvinfo : EIATTR_KPARAM_INFO
	.align		4
.L_19:
        /*0008*/ 	.byte	0x04, 0x17
        /*000a*/ 	.short	(.L_21 - .L_20)
.L_20:
        /*000c*/ 	.word	0x00000000
        /*0010*/ 	.short	0x0000
        /*0012*/ 	.short	0x0000
        /*0014*/ 	.byte	0x00, 0xf5, 0x21, 0x00


	//----- nvinfo : EIATTR_SPARSE_MMA_MASK
	.align		4
.L_21:
        /*0018*/ 	.byte	0x03, 0x50
        /*001a*/ 	.short	0x0000


	//----- nvinfo : EIATTR_MAXREG_COUNT
	.align		4
        /*001c*/ 	.byte	0x03, 0x1b
        /*001e*/ 	.short	0x00ff


	//----- nvinfo : EIATTR_EXTERNS
	.align		4
        /*0020*/ 	.byte	0x04, 0x0f
        /*0022*/ 	.short	(.L_23 - .L_22)


	//   ....[0]....
	.align		4
.L_22:
        /*0024*/ 	.word	index@(vprintf)


	//----- nvinfo : EIATTR_MERCURY_ISA_VERSION
	.align		4
.L_23:
        /*0028*/ 	.byte	0x03, 0x5f
        /*002a*/ 	.short	0x0101


	//----- nvinfo : EIATTR_VRC_CTA_INIT_COUNT
	.align		4
        /*002c*/ 	.byte	0x02, 0x4a
	.zero		1
	.zero		1


	//----- nvinfo : EIATTR_SYSCALL_OFFSETS
	.align		4
        /*0030*/ 	.byte	0x04, 0x46
        /*0032*/ 	.short	(.L_25 - .L_24)


	//   ....[0]....
.L_24:
        /*0034*/ 	.word	0x00000200


	//----- nvinfo : EIATTR_EXIT_INSTR_OFFSETS
	.align		4
.L_25:
        /*0038*/ 	.byte	0x04, 0x1c
        /*003a*/ 	.short	(.L_27 - .L_26)


	//   ....[0]....
.L_26:
        /*003c*/ 	.word	0x000000c0


	//----- nvinfo : EIATTR_CRS_STACK_SIZE
	.align		4
.L_27:
        /*0040*/ 	.byte	0x04, 0x1e
        /*0042*/ 	.short	(.L_29 - .L_28)
.L_28:
        /*0044*/ 	.word	0x00000000


	//----- nvinfo : EIATTR_CBANK_PARAM_SIZE
	.align		4
.L_29:
        /*0048*/ 	.byte	0x03, 0x19
        /*004a*/ 	.short	0x0008


	//----- nvinfo : EIATTR_PARAM_CBANK
	.align		4
        /*004c*/ 	.byte	0x04, 0x0a
        /*004e*/ 	.short	(.L_31 - .L_30)
	.align		4
.L_30:
        /*0050*/ 	.word	index@(.nv.constant0._Z9callVFuncP11VFuncStruct)
        /*0054*/ 	.short	0x0380
        /*0056*/ 	.short	0x0008


	//----- nvinfo : EIATTR_SW_WAR
	.align		4
.L_31:
        /*0058*/ 	.byte	0x04, 0x36
        /*005a*/ 	.short	(.L_33 - .L_32)
.L_32:
        /*005c*/ 	.word	0x00000008
.L_33:


//--------------------- .nv.info._Z16virtualFunctionsP11VFuncStruct --------------------------
	.section	.nv.info._Z16virtualFunctionsP11VFuncStruct,"",@"SHT_CUDA_INFO"
	.sectionflags	@""
	.align	4


	//----- nvinfo : EIATTR_CUDA_API_VERSION
	.align		4
        /*0000*/ 	.byte	0x04, 0x37
        /*0002*/ 	.short	(.L_35 - .L_34)
.L_34:
        /*0004*/ 	.word	0x00000082


	//----- nvinfo : EIATTR_KPARAM_INFO
	.align		4
.L_35:
        /*0008*/ 	.byte	0x04, 0x17
        /*000a*/ 	.short	(.L_37 - .L_36)
.L_36:
        /*000c*/ 	.word	0x00000000
        /*0010*/ 	.short	0x0000
        /*0012*/ 	.short	0x0000
        /*0014*/ 	.byte	0x00, 0xf5, 0x21, 0x00


	//----- nvinfo : EIATTR_SPARSE_MMA_MASK
	.align		4
.L_37:
        /*0018*/ 	.byte	0x03, 0x50
        /*001a*/ 	.short	0x0000


	//----- nvinfo : EIATTR_MAXREG_COUNT
	.align		4
        /*001c*/ 	.byte	0x03, 0x1b
        /*001e*/ 	.short	0x00ff


	//----- nvinfo : EIATTR_EXTERNS
	.align		4
        /*0020*/ 	.byte	0x04, 0x0f
        /*0022*/ 	.short	(.L_39 - .L_38)


	//   ....[0]....
	.align		4
.L_38:
        /*0024*/ 	.word	index@(vprintf)


	//----- nvinfo : EIATTR_MERCURY_ISA_VERSION
	.align		4
.L_39:
        /*0028*/ 	.byte	0x03, 0x5f
        /*002a*/ 	.short	0x0101


	//----- nvinfo : EIATTR_VRC_CTA_INIT_COUNT
	.align		4
        /*002c*/ 	.byte	0x02, 0x4a
	.zero		1
	.zero		1


	//----- nvinfo : EIATTR_SYSCALL_OFFSETS
	.align		4
        /*0030*/ 	.byte	0x04, 0x46
        /*0032*/ 	.short	(.L_41 - .L_40)


	//   ....[0]....
.L_40:
        /*0034*/ 	.word	0x00000220


	//   ....[1]....
        /*0038*/ 	.word	0x00000370


	//----- nvinfo : EIATTR_EXIT_INSTR_OFFSETS
	.align		4
.L_41:
        /*003c*/ 	.byte	0x04, 0x1c
        /*003e*/ 	.short	(.L_43 - .L_42)


	//   ....[0]....
.L_42:
        /*0040*/ 	.word	0x00000230


	//----- nvinfo : EIATTR_CBANK_PARAM_SIZE
	.align		4
.L_43:
        /*0044*/ 	.byte	0x03, 0x19
        /*0046*/ 	.short	0x0008


	//----- nvinfo : EIATTR_PARAM_CBANK
	.align		4
        /*0048*/ 	.byte	0x04, 0x0a
        /*004a*/ 	.short	(.L_45 - .L_44)
	.align		4
.L_44:
        /*004c*/ 	.word	index@(.nv.constant0._Z16virtualFunctionsP11VFuncStruct)
        /*0050*/ 	.short	0x0380
        /*0052*/ 	.short	0x0008


	//----- nvinfo : EIATTR_SW_WAR
	.align		4
.L_45:
        /*0054*/ 	.byte	0x04, 0x36
        /*0056*/ 	.short	(.L_47 - .L_46)
.L_46:
        /*0058*/ 	.word	0x00000008
.L_47:


//--------------------- .nv.callgraph             --------------------------
	.section	.nv.callgraph,"",@"SHT_CUDA_CALLGRAPH"
	.align	4
	.sectionentsize	8
	.align		4
        /*0000*/ 	.word	0x00000000
	.align		4
        /*0004*/ 	.word	0xffffffff
	.align		4
        /*0008*/ 	.word	index@(_Z9callVFuncP11VFuncStruct)
	.align		4
        /*000c*/ 	.word	index@(vprintf)
	.align		4
        /*0010*/ 	.word	index@(_Z16virtualFunctionsP11VFuncStruct)
	.align		4
        /*0014*/ 	.word	index@(vprintf)
	.align		4
        /*0018*/ 	.word	0x00000000
	.align		4
        /*001c*/ 	.word	0xfffffffe
	.align		4
        /*0020*/ 	.word	0x00000000
	.align		4
        /*0024*/ 	.word	0xfffffffd
	.align		4
        /*0028*/ 	.word	0x00000000
	.align		4
        /*002c*/ 	.word	0xfffffffc


//--------------------- .nv.constant4             --------------------------
	.section	.nv.constant4,"a",@progbits
	.align	8
	.align		8
.nv.constant4:
        /*0000*/ 	.dword	vprintf
	.align		8
        /*0008*/ 	.dword	_ZTV11VFuncStruct
	.align		8
        /*0010*/ 	.dword	$str


//--------------------- .nv.constant2._Z9callVFuncP11VFuncStruct --------------------------
	.section	.nv.constant2._Z9callVFuncP11VFuncStruct,"a",@progbits
	.sectionflags	@""
	.align	4
.nv.constant2._Z9callVFuncP11VFuncStruct:
        /*0000*/ 	.byte	0x01, 0x00, 0x00, 0x00, 0x00, 0x00, 0x00, 0x00, 0xd0, 0x00, 0x00, 0x00, 0x00, 0x00, 0x00, 0x00


//--------------------- .nv.constant2._Z16virtualFunctionsP11VFuncStruct --------------------------
	.section	.nv.constant2._Z16virtualFunctionsP11VFuncStruct,"a",@progbits
	.sectionflags	@""
	.align	4
.nv.constant2._Z16virtualFunctionsP11VFuncStruct:
        /*0000*/ 	.byte	0x01, 0x00, 0x00, 0x00, 0x00, 0x00, 0x00, 0x00, 0x40, 0x02, 0x00, 0x00, 0x00, 0x00, 0x00, 0x00


//--------------------- .text._Z9callVFuncP11VFuncStruct --------------------------
	.section	.text._Z9callVFuncP11VFuncStruct,"ax",@progbits
	.align	128
        .global         _Z9callVFuncP11VFuncStruct
        .type           _Z9callVFuncP11VFuncStruct,@function
        .size           _Z9callVFuncP11VFuncStruct,(.L_x_5 - _Z9callVFuncP11VFuncStruct)
        .other          _Z9callVFuncP11VFuncStruct,@"STO_CUDA_ENTRY STV_DEFAULT"
_Z9callVFuncP11VFuncStruct:
.text._Z9callVFuncP11VFuncStruct:
[----:B------:R-:W0:Y:S08]  /*0000*/  LDC R1, c[0x0][0x37c] ;  /* 0x0000df00ff017b82 */ /* 0x000e300000000800 */
[----:B------:R-:W1:Y:S01]  /*0010*/  LDC.64 R2, c[0x0][0x380] ;  /* 0x0000e000ff027b82 */ /* 0x000e620000000a00 */
[----:B------:R-:W1:Y:S02]  /*0020*/  LDCU.64 UR4, c[0x0][0x358] ;  /* 0x00006b00ff0477ac */ /* 0x000e640008000a00 */
[----:B-1----:R-:W2:Y:S04]  /*0030*/  LDG.E.64 R2, desc[UR4][R2.64] ;  /* 0x0000000402027981 */ /* 0x002ea8000c1e1b00 */
[----:B--2---:R-:W2:Y:S01]  /*0040*/  LD.E R0, desc[UR4][R2.64] ;  /* 0x0000000402007980 */ /* 0x004ea2000c101900 */
[----:B------:R-:W1:Y:S01]  /*0050*/  LDCU.64 UR4, c[0x0][0x380] ;  /* 0x00007000ff0477ac */ /* 0x000e620008000a00 */
[----:B------:R-:W-:Y:S01]  /*0060*/  HFMA2 R21, -RZ, RZ, 0, 0 ;  /* 0x00000000ff157431 */ /* 0x000fe200000001ff */
[----:B------:R-:W-:Y:S01]  /*0070*/  MOV R20, 0xc0 ;  /* 0x000000c000147802 */ /* 0x000fe20000000f00 */
[----:B-1----:R-:W-:-:S02]  /*0080*/  IMAD.U32 R4, RZ, RZ, UR4 ;  /* 0x00000004ff047e24 */ /* 0x002fc4000f8e00ff */
[----:B------:R-:W-:Y:S01]  /*0090*/  IMAD.U32 R5, RZ, RZ, UR5 ;  /* 0x00000005ff057e24 */ /* 0x000fe2000f8e00ff */
[----:B0-2---:R1:W2:Y:S06]  /*00a0*/  LDC.64 R6, c[0x2][R0] ;  /* 0x0080000000067b82 */ /* 0x0052ac0000000a00 */
[----:B-12---:R-:W-:Y:S05]  /*00b0*/  CALL.REL.NOINC R6 `(_Z9callVFuncP11VFuncStruct) ;  /* 0xfffffffc06d07344 */ /* 0x006fea0003c3ffff */
[----:B------:R-:W-:Y:S05]  /*00c0*/  EXIT ;  /* 0x000000000000794d */ /* 0x000fea0003800000 */
        .type           $_Z9callVFuncP11VFuncStruct$_ZN11VFuncStruct7getSizeEv,@function
        .size           $_Z9callVFuncP11VFuncStruct$_ZN11VFuncStruct7getSizeEv,(.L_x_5 - $_Z9callVFuncP11VFuncStruct$_ZN11VFuncStruct7getSizeEv)
$_Z9callVFuncP11VFuncStruct$_ZN11VFuncStruct7getSizeEv:
[----:B------:R-:W-:-:S05]  /*00d0*/  VIADD R1, R1, 0xffffffe8 ;  /* 0xffffffe801017836 */ /* 0x000fca0000000000 */
[----:B------:R-:W-:Y:S04]  /*00e0*/  STL [R1+0x10], R17 ;  /* 0x0000101101007387 */ /* 0x000fe80000100800 */
[----:B------:R-:W-:Y:S04]  /*00f0*/  STL [R1+0xc], R16 ;  /* 0x00000c1001007387 */ /* 0x000fe80000100800 */
[----:B------:R0:W-:Y:S01]  /*0100*/  STL [R1+0x8], R2 ;  /* 0x0000080201007387 */ /* 0x0001e20000100800 */
[----:B------:R-:W-:Y:S01]  /*0110*/  IMAD.MOV.U32 R8, RZ, RZ, 0x8 ;  /* 0x00000008ff087424 */ /* 0x000fe200078e00ff */
[----:B------:R-:W-:Y:S01]  /*0120*/  MOV R9, 0x0 ;  /* 0x0000000000097802 */ /* 0x000fe20000000f00 */
[----:B------:R-:W1:Y:S01]  /*0130*/  LDCU UR4, c[0x0][0x2f8] ;  /* 0x00005f00ff0477ac */ /* 0x000e620008000800 */
[----:B------:R-:W-:-:S03]  /*0140*/  MOV R0, 0x0 ;  /* 0x0000000000007802 */ /* 0x000fc60000000f00 */
[----:B------:R2:W-:Y:S01]  /*0150*/  STL.64 [R1], R8 ;  /* 0x0000000801007387 */ /* 0x0005e20000100a00 */
[----:B0-----:R2:W0:Y:S01]  /*0160*/  LDC.64 R2, c[0x4][R0] ;  /* 0x0100000000027b82 */ /* 0x0014220000000a00 */
[----:B------:R-:W3:Y:S01]  /*0170*/  LDCU.64 UR6, c[0x4][0x10] ;  /* 0x01000200ff0677ac */ /* 0x000ee20008000a00 */
[----:B------:R-:W4:Y:S01]  /*0180*/  LDCU UR5, c[0x0][0x2fc] ;  /* 0x00005f80ff0577ac */ /* 0x000f220008000800 */
[----:B-1----:R-:W-:Y:S01]  /*0190*/  IADD3 R6, P0, PT, R1, UR4, RZ ;  /* 0x0000000401067c10 */ /* 0x002fe2000ff1e0ff */
[----:B---3--:R-:W-:Y:S01]  /*01a0*/  IMAD.U32 R4, RZ, RZ, UR6 ;  /* 0x00000006ff047e24 */ /* 0x008fe2000f8e00ff */
[----:B------:R-:W-:-:S03]  /*01b0*/  MOV R5, UR7 ;  /* 0x0000000700057c02 */ /* 0x000fc60008000f00 */
[----:B----4-:R-:W-:Y:S01]  /*01c0*/  IMAD.X R7, RZ, RZ, UR5, P0 ;  /* 0x00000005ff077e24 */ /* 0x010fe200080e06ff */
[----:B------:R-:W-:Y:S01]  /*01d0*/  MOV R16, R20 ;  /* 0x0000001400107202 */ /* 0x000fe20000000f00 */
[----:B--2---:R-:W-:-:S07]  /*01e0*/  IMAD.MOV.U32 R17, RZ, RZ, R21 ;  /* 0x000000ffff117224 */ /* 0x004fce00078e0015 */
[----:B------:R-:W-:-:S07]  /*01f0*/  LEPC R20, `(.L_x_0) ;  /* 0x000000001014794e */ /* 0x000fce0000000000 */
[----:B0-----:R-:W-:Y:S05]  /*0200*/  CALL.ABS.NOINC R2 ;  /* 0x0000000002007343 */ /* 0x001fea0003c00000 */
.L_x_0:
[----:B------:R-:W-:Y:S01]  /*0210*/  MOV R20, R16 ;  /* 0x0000001000147202 */ /* 0x000fe20000000f00 */
[----:B------:R-:W-:Y:S01]  /*0220*/  IMAD.MOV.U32 R21, RZ, RZ, R17 ;  /* 0x000000ffff157224 */ /* 0x000fe200078e0011 */
[----:B------:R-:W2:Y:S04]  /*0230*/  LDL R2, [R1+0x8] ;  /* 0x0000080001027983 */ /* 0x000ea80000100800 */
[----:B------:R-:W2:Y:S04]  /*0240*/  LDL R16, [R1+0xc] ;  /* 0x00000c0001107983 */ /* 0x000ea80000100800 */
[----:B------:R0:W2:Y:S02]  /*0250*/  LDL R17, [R1+0x10] ;  /* 0x0000100001117983 */ /* 0x0000a40000100800 */
[----:B0-----:R-:W-:Y:S01]  /*0260*/  IADD3 R1, PT, PT, R1, 0x18, RZ ;  /* 0x0000001801017810 */ /* 0x001fe20007ffe0ff */
[----:B--2---:R-:W-:Y:S06]  /*0270*/  RET.REL.NODEC R20 `(_Z9callVFuncP11VFuncStruct) ;  /* 0xfffffffc14607950 */ /* 0x004fec0003c3ffff */
.L_x_1:
[----:B------:R-:W-:-:S00]  /*0280*/  BRA `(.L_x_1) ;  /* 0xfffffffc00fc7947 */ /* 0x000fc0000383ffff */
[----:B------:R-:W-:-:S00]  /*0290*/  NOP ;  /* 0x0000000000007918 */ /* 0x000fc00000000000 */
        /* <DEDUP_REMOVED lines=14> */
.L_x_5:


//--------------------- .text._Z16virtualFunctionsP11VFuncStruct --------------------------
	.section	.text._Z16virtualFunctionsP11VFuncStruct,"ax",@progbits
	.align	128
        .global         _Z16virtualFunctionsP11VFuncStruct
        .type           _Z16virtualFunctionsP11VFuncStruct,@function
        .size           _Z16virtualFunctionsP11VFuncStruct,(.L_x_6 - _Z16virtualFunctionsP11VFuncStruct)
        .other          _Z16virtualFunctionsP11VFuncStruct,@"STO_CUDA_ENTRY STV_DEFAULT"
_Z16virtualFunctionsP11VFuncStruct:
.text._Z16virtualFunctionsP11VFuncStruct:
[----:B------:R-:W0:Y:S08]  /*0000*/  LDC R1, c[0x0][0x37c] ;  /* 0x0000df00ff017b82 */ /* 0x000e300000000800 */
[----:B------:R-:W1:Y:S01]  /*0010*/  LDC.64 R4, c[0x4][0x8] ;  /* 0x01000200ff047b82 */ /* 0x000e620000000a00 */
[----:B------:R-:W2:Y:S01]  /*0020*/  LDCU.64 UR4, c[0x0][0x358] ;  /* 0x00006b00ff0477ac */ /* 0x000ea20008000a00 */
[----:B0-----:R-:W-:Y:S01]  /*0030*/  VIADD R1, R1, 0xfffffff8 ;  /* 0xfffffff801017836 */ /* 0x001fe20000000000 */
[----:B------:R-:W-:Y:S01]  /*0040*/  MOV R0, 0x0 ;  /* 0x0000000000007802 */ /* 0x000fe20000000f00 */
[----:B------:R-:W-:Y:S01]  /*0050*/  IMAD.MOV.U32 R8, RZ, RZ, 0x8 ;  /* 0x00000008ff087424 */ /* 0x000fe200078e00ff */
[----:B------:R-:W0:Y:S01]  /*0060*/  LDCU UR6, c[0x0][0x2f8] ;  /* 0x00005f00ff0677ac */ /* 0x000e220008000800 */
[----:B------:R-:W-:-:S02]  /*0070*/  IMAD.MOV.U32 R9, RZ, RZ, 0x0 ;  /* 0x00000000ff097424 */ /* 0x000fc400078e00ff */
[----:B------:R-:W2:Y:S01]  /*0080*/  LDC.64 R2, c[0x0][0x380] ;  /* 0x0000e000ff027b82 */ /* 0x000ea20000000a00 */
[----:B------:R-:W3:Y:S02]  /*0090*/  LDCU.64 UR8, c[0x4][0x10] ;  /* 0x01000200ff0877ac */ /* 0x000ee40008000a00 */
[----:B------:R4:W-:Y:S05]  /*00a0*/  STL.64 [R1], R8 ;  /* 0x0000000801007387 */ /* 0x0009ea0000100a00 */
[----:B----4-:R4:W3:Y:S01]  /*00b0*/  LDC.64 R8, c[0x4][R0] ;  /* 0x0100000000087b82 */ /* 0x0108e20000000a00 */
[----:B-1----:R-:W-:-:S05]  /*00c0*/  IADD3 R19, P0, PT, R4, 0x10, RZ ;  /* 0x0000001004137810 */ /* 0x002fca0007f1e0ff */
[----:B------:R-:W-:Y:S01]  /*00d0*/  IMAD.X R4, RZ, RZ, R5, P0 ;  /* 0x000000ffff047224 */ /* 0x000fe200000e0605 */
[----:B0-----:R-:W-:Y:S01]  /*00e0*/  IADD3 R6, P0, PT, R1, UR6, RZ ;  /* 0x0000000601067c10 */ /* 0x001fe2000ff1e0ff */
[----:B--2---:R-:W-:Y:S03]  /*00f0*/  STG.E.U8 desc[UR4][R2.64], R19 ;  /* 0x0000001302007986 */ /* 0x004fe6000c101104 */
[--C-:B------:R-:W-:Y:S02]  /*0100*/  SHF.R.U32.HI R17, RZ, 0x18, R4.reuse ;  /* 0x00000018ff117819 */ /* 0x100fe40000011604 */
[C-C-:B------:R-:W-:Y:S01]  /*0110*/  SHF.R.U64 R15, R19.reuse, 0x18, R4.reuse ;  /* 0x00000018130f7819 */ /* 0x140fe20000001204 */
[----:B------:R3:W-:Y:S01]  /*0120*/  STG.E.U8 desc[UR4][R2.64+0x4], R4 ;  /* 0x0000040402007986 */ /* 0x0007e2000c101104 */
[C-C-:B------:R-:W-:Y:S02]  /*0130*/  SHF.R.U64 R13, R19.reuse, 0x10, R4.reuse ;  /* 0x00000010130d7819 */ /* 0x140fe40000001204 */
[--C-:B------:R-:W-:Y:S01]  /*0140*/  SHF.R.U64 R11, R19, 0x8, R4.reuse ;  /* 0x00000008130b7819 */ /* 0x100fe20000001204 */
[----:B------:R-:W-:Y:S01]  /*0150*/  STG.E.U8 desc[UR4][R2.64+0x7], R17 ;  /* 0x0000071102007986 */ /* 0x000fe2000c101104 */
[----:B------:R-:W-:-:S02]  /*0160*/  SHF.R.U32.HI R5, RZ, 0x10, R4 ;  /* 0x00000010ff057819 */ /* 0x000fc40000011604 */
[----:B------:R-:W-:Y:S01]  /*0170*/  SHF.R.U32.HI R7, RZ, 0x8, R4 ;  /* 0x00000008ff077819 */ /* 0x000fe20000011604 */
[----:B------:R-:W-:Y:S04]  /*0180*/  STG.E.U8 desc[UR4][R2.64+0x3], R15 ;  /* 0x0000030f02007986 */ /* 0x000fe8000c101104 */
[----:B------:R0:W-:Y:S01]  /*0190*/  STG.E.U8 desc[UR4][R2.64+0x6], R5 ;  /* 0x0000060502007986 */ /* 0x0001e2000c101104 */
[----:B---3--:R-:W-:-:S03]  /*01a0*/  MOV R4, UR8 ;  /* 0x0000000800047c02 */ /* 0x008fc60008000f00 */
[----:B------:R1:W-:Y:S04]  /*01b0*/  STG.E.U8 desc[UR4][R2.64+0x5], R7 ;  /* 0x0000050702007986 */ /* 0x0003e8000c101104 */
[----:B------:R4:W-:Y:S04]  /*01c0*/  STG.E.U8 desc[UR4][R2.64+0x2], R13 ;  /* 0x0000020d02007986 */ /* 0x0009e8000c101104 */
[----:B------:R4:W-:Y:S01]  /*01d0*/  STG.E.U8 desc[UR4][R2.64+0x1], R11 ;  /* 0x0000010b02007986 */ /* 0x0009e2000c101104 */
[----:B------:R-:W1:Y:S01]  /*01e0*/  LDCU UR4, c[0x0][0x2fc] ;  /* 0x00005f80ff0477ac */ /* 0x000e620008000800 */
[----:B0-----:R-:W-:-:S02]  /*01f0*/  IMAD.U32 R5, RZ, RZ, UR9 ;  /* 0x00000009ff057e24 */ /* 0x001fc4000f8e00ff */
[----:B-1--4-:R-:W-:-:S07]  /*0200*/  IMAD.X R7, RZ, RZ, UR4, P0 ;  /* 0x00000004ff077e24 */ /* 0x012fce00080e06ff */
[----:B------:R-:W-:-:S07]  /*0210*/  LEPC R20, `(.L_x_2) ;  /* 0x000000001014794e */ /* 0x000fce0000000000 */
[----:B------:R-:W-:Y:S05]  /*0220*/  CALL.ABS.NOINC R8 ;  /* 0x0000000008007343 */ /* 0x000fea0003c00000 */
.L_x_2:
[----:B------:R-:W-:Y:S05]  /*0230*/  EXIT ;  /* 0x000000000000794d */ /* 0x000fea0003800000 */
        .type           $_Z16virtualFunctionsP11VFuncStruct$_ZN11VFuncStruct7getSizeEv,@function
        .size           $_Z16virtualFunctionsP11VFuncStruct$_ZN11VFuncStruct7getSizeEv,(.L_x_6 - $_Z16virtualFunctionsP11VFuncStruct$_ZN11VFuncStruct7getSizeEv)
$_Z16virtualFunctionsP11VFuncStruct$_ZN11VFuncStruct7getSizeEv:
[----:B------:R-:W-:-:S05]  /*0240*/  VIADD R1, R1, 0xffffffe8 ;  /* 0xffffffe801017836 */ /* 0x000fca0000000000 */
[----:B------:R-:W-:Y:S04]  /*0250*/  STL [R1+0x10], R17 ;  /* 0x0000101101007387 */ /* 0x000fe80000100800 */
[----:B------:R-:W-:Y:S04]  /*0260*/  STL [R1+0xc], R16 ;  /* 0x00000c1001007387 */ /* 0x000fe80000100800 */
[----:B------:R0:W-:Y:S01]  /*0270*/  STL [R1+0x8], R2 ;  /* 0x0000080201007387 */ /* 0x0001e20000100800 */
[----:B------:R-:W-:Y:S02]  /*0280*/  HFMA2 R8, -RZ, RZ, 0, 4.76837158203125e-07 ;  /* 0x00000008ff087431 */ /* 0x000fe400000001ff */
[----:B------:R-:W-:Y:S01]  /*0290*/  IMAD.MOV.U32 R9, RZ, RZ, 0x0 ;  /* 0x00000000ff097424 */ /* 0x000fe200078e00ff */
[----:B------:R-:W-:Y:S01]  /*02a0*/  MOV R0, 0x0 ;  /* 0x0000000000007802 */ /* 0x000fe20000000f00 */
[----:B------:R-:W1:Y:S03]  /*02b0*/  LDCU UR4, c[0x0][0x2f8] ;  /* 0x00005f00ff0477ac */ /* 0x000e660008000800 */
[----:B0-----:R0:W2:Y:S01]  /*02c0*/  LDC.64 R2, c[0x4][R0] ;  /* 0x0100000000027b82 */ /* 0x0010a20000000a00 */
[----:B------:R0:W-:Y:S01]  /*02d0*/  STL.64 [R1], R8 ;  /* 0x0000000801007387 */ /* 0x0001e20000100a00 */
[----:B------:R-:W3:Y:S01]  /*02e0*/  LDCU.64 UR6, c[0x4][0x10] ;  /* 0x01000200ff0677ac */ /* 0x000ee20008000a00 */
[----:B------:R-:W4:Y:S01]  /*02f0*/  LDCU UR5, c[0x0][0x2fc] ;  /* 0x00005f80ff0577ac */ /* 0x000f220008000800 */
[----:B-1----:R-:W-:Y:S01]  /*0300*/  IADD3 R6, P0, PT, R1, UR4, RZ ;  /* 0x0000000401067c10 */ /* 0x002fe2000ff1e0ff */
[----:B---3--:R-:W-:-:S02]  /*0310*/  IMAD.U32 R4, RZ, RZ, UR6 ;  /* 0x00000006ff047e24 */ /* 0x008fc4000f8e00ff */
[----:B------:R-:W-:Y:S01]  /*0320*/  IMAD.U32 R5, RZ, RZ, UR7 ;  /* 0x00000007ff057e24 */ /* 0x000fe2000f8e00ff */
[----:B----4-:R-:W-:Y:S01]  /*0330*/  IADD3.X R7, PT, PT, RZ, UR5, RZ, P0, !PT ;  /* 0x00000005ff077c10 */ /* 0x010fe200087fe4ff */
[----:B------:R-:W-:Y:S02]  /*0340*/  IMAD.MOV.U32 R16, RZ, RZ, R20 ;  /* 0x000000ffff107224 */ /* 0x000fe400078e0014 */
[----:B0-----:R-:W-:-:S07]  /*0350*/  IMAD.MOV.U32 R17, RZ, RZ, R21 ;  /* 0x000000ffff117224 */ /* 0x001fce00078e0015 */
[----:B------:R-:W-:-:S07]  /*0360*/  LEPC R20, `(.L_x_3) ;  /* 0x000000001014794e */ /* 0x000fce0000000000 */
[----:B--2---:R-:W-:Y:S05]  /*0370*/  CALL.ABS.NOINC R2 ;  /* 0x0000000002007343 */ /* 0x004fea0003c00000 */
.L_x_3:
[----:B------:R-:W-:Y:S01]  /*0380*/  IMAD.MOV.U32 R20, RZ, RZ, R16 ;  /* 0x000000ffff147224 */ /* 0x000fe200078e0010 */
[----:B------:R-:W-:Y:S01]  /*0390*/  MOV R21, R17 ;  /* 0x0000001100157202 */ /* 0x000fe20000000f00 */
[----:B------:R-:W2:Y:S04]  /*03a0*/  LDL R2, [R1+0x8] ;  /* 0x0000080001027983 */ /* 0x000ea80000100800 */
[----:B------:R-:W2:Y:S04]  /*03b0*/  LDL R16, [R1+0xc] ;  /* 0x00000c0001107983 */ /* 0x000ea80000100800 */
[----:B------:R0:W2:Y:S02]  /*03c0*/  LDL R17, [R1+0x10] ;  /* 0x0000100001117983 */ /* 0x0000a40000100800 */
[----:B0-----:R-:W-:Y:S01]  /*03d0*/  VIADD R1, R1, 0x18 ;  /* 0x0000001801017836 */ /* 0x001fe20000000000 */
[----:B--2---:R-:W-:Y:S06]  /*03e0*/  RET.REL.NODEC R20 `(_Z16virtualFunctionsP11VFuncStruct) ;  /* 0xfffffffc14047950 */ /* 0x004fec0003c3ffff */
.L_x_4:
        /* <DEDUP_REMOVED lines=9> */
.L_x_6:


//--------------------- .nv.global.init           --------------------------
	.section	.nv.global.init,"aw",@progbits
	.align	8
.nv.global.init:
	.type		_ZTV11VFuncStruct,@object
	.size		_ZTV11VFuncStruct,($str - _ZTV11VFuncStruct)
_ZTV11VFuncStruct:
        /*0000*/ 	.byte	0x00, 0x00, 0x00, 0x00, 0x00, 0x00, 0x00, 0x00, 0x00, 0x00, 0x00, 0x00, 0x00, 0x00, 0x00, 0x00
        /*0010*/ 	.byte	0x08, 0x00, 0x00, 0x00, 0x00, 0x00, 0x00, 0x00
	.type		$str,@object
	.size		$str,(.L_1 - $str)
$str:
        /*0018*/ 	.byte	0x53, 0x69, 0x7a, 0x65, 0x6f, 0x66, 0x20, 0x76, 0x66, 0x75, 0x6e, 0x63, 0x20, 0x73, 0x74, 0x72
        /*0028*/ 	.byte	0x75, 0x63, 0x74, 0x20, 0x69, 0x73, 0x20, 0x25, 0x6c, 0x75, 0x0a, 0x00
.L_1:


//--------------------- .nv.shared.reserved.0     --------------------------
	.section	.nv.shared.reserved.0,"aw",@nobits
	.weak		__nv_reservedSMEM_offset_0_alias
	.size		__nv_reservedSMEM_offset_0_alias, 0, 64
	.other		__nv_reservedSMEM_offset_0_alias,@"STO_CUDA_RESERVED_SHARED STV_DEFAULT"
__nv_reservedSMEM_offset_0_alias:
	.zero		0
	.zero		64


//--------------------- .nv.constant0._Z9callVFuncP11VFuncStruct --------------------------
	.section	.nv.constant0._Z9callVFuncP11VFuncStruct,"a",@progbits
	.sectionflags	@""
	.align	4
.nv.constant0._Z9callVFuncP11VFuncStruct:
	.zero		904


//--------------------- .nv.constant0._Z16virtualFunctionsP11VFuncStruct --------------------------
	.section	.nv.constant0._Z16virtualFunctionsP11VFuncStruct,"a",@progbits
	.sectionflags	@""
	.align	4
.nv.constant0._Z16virtualFunctionsP11VFuncStruct:
	.zero		904


//--------------------- SYMBOLS --------------------------

	.type		.nv.reservedSmem.offset0,@object
	.size		.nv.reservedSmem.offset0,0x4
	.type		vprintf,@function
